	.headerflags	@"EF_CUDA_TEXMODE_UNIFIED EF_CUDA_64BIT_ADDRESS EF_CUDA_ACCELERATORS EF_CUDA_SM90 EF_CUDA_VIRTUAL_SM(EF_CUDA_SM90)"
	.elftype	@"ET_EXEC"


//--------------------- .nv.info                  --------------------------
	.section	.nv.info,"",@"SHT_CUDA_INFO"
	.align	4


	//----- nvinfo : EIATTR_REGCOUNT
	.align		4
        /*0000*/ 	.byte	0x04, 0x2f
        /*0002*/ 	.short	(.L_3 - .L_2)
	.align		4
.L_2:
        /*0004*/ 	.word	index@(triton_poi_fused__native_batch_norm_legit_no_training_convolution_elu_0)
        /*0008*/ 	.word	0x00000014


	//----- nvinfo : EIATTR_MIN_STACK_SIZE
	.align		4
.L_3:
        /*000c*/ 	.byte	0x04, 0x12
        /*000e*/ 	.short	(.L_5 - .L_4)
	.align		4
.L_4:
        /*0010*/ 	.word	index@(triton_poi_fused__native_batch_norm_legit_no_training_convolution_elu_0)
        /*0014*/ 	.word	0x00000000


	//----- nvinfo : EIATTR_FRAME_SIZE
	.align		4
.L_5:
        /*0018*/ 	.byte	0x04, 0x11
        /*001a*/ 	.short	(.L_7 - .L_6)
	.align		4
.L_6:
        /*001c*/ 	.word	index@(triton_poi_fused__native_batch_norm_legit_no_training_convolution_elu_0)
        /*0020*/ 	.word	0x00000000


	//----- nvinfo : EIATTR_MIN_STACK_SIZE
	.align		4
.L_7:
        /*0024*/ 	.byte	0x04, 0x12
        /*0026*/ 	.short	(.L_9 - .L_8)
	.align		4
.L_8:
        /*0028*/ 	.word	index@(triton_poi_fused__native_batch_norm_legit_no_training_convolution_elu_0)
        /*002c*/ 	.word	0x00000000
.L_9:


//--------------------- .nv.info.triton_poi_fused__native_batch_norm_legit_no_training_convolution_elu_0 --------------------------
	.section	.nv.info.triton_poi_fused__native_batch_norm_legit_no_training_convolution_elu_0,"",@"SHT_CUDA_INFO"
	.sectionflags	@""
	.align	4


	//----- nvinfo : EIATTR_CUDA_API_VERSION
	.align		4
        /*0000*/ 	.byte	0x04, 0x37
        /*0002*/ 	.short	(.L_11 - .L_10)
.L_10:
        /*0004*/ 	.word	0x0000007c


	//----- nvinfo : EIATTR_KPARAM_INFO
	.align		4
.L_11:
        /*0008*/ 	.byte	0x04, 0x17
        /*000a*/ 	.short	(.L_13 - .L_12)
.L_12:
        /*000c*/ 	.word	0x00000000
        /*0010*/ 	.short	0x0007
        /*0012*/ 	.short	0x0038
        /*0014*/ 	.byte	0x00, 0xf0, 0x11, 0x00


	//----- nvinfo : EIATTR_KPARAM_INFO
	.align		4
.L_13:
        /*0018*/ 	.byte	0x04, 0x17
        /*001a*/ 	.short	(.L_15 - .L_14)
.L_14:
        /*001c*/ 	.word	0x00000000
        /*0020*/ 	.short	0x0006
        /*0022*/ 	.short	0x0030
        /*0024*/ 	.byte	0x00, 0xf4, 0x21, 0x00


	//----- nvinfo : EIATTR_KPARAM_INFO
	.align		4
.L_15:
        /*0028*/ 	.byte	0x04, 0x17
        /*002a*/ 	.short	(.L_17 - .L_16)
.L_16:
        /*002c*/ 	.word	0x00000000
        /*0030*/ 	.short	0x0005
        /*0032*/ 	.short	0x0028
        /*0034*/ 	.byte	0x00, 0xf4, 0x21, 0x00


	//----- nvinfo : EIATTR_KPARAM_INFO
	.align		4
.L_17:
        /*0038*/ 	.byte	0x04, 0x17
        /*003a*/ 	.short	(.L_19 - .L_18)
.L_18:
        /*003c*/ 	.word	0x00000000
        /*0040*/ 	.short	0x0004
        /*0042*/ 	.short	0x0020
        /*0044*/ 	.byte	0x00, 0xf4, 0x21, 0x00


	//----- nvinfo : EIATTR_KPARAM_INFO
	.align		4
.L_19:
        /*0048*/ 	.byte	0x04, 0x17
        /*004a*/ 	.short	(.L_21 - .L_20)
.L_20:
        /*004c*/ 	.word	0x00000000
        /*0050*/ 	.short	0x0003
        /*0052*/ 	.short	0x0018
        /*0054*/ 	.byte	0x00, 0xf4, 0x21, 0x00


	//----- nvinfo : EIATTR_KPARAM_INFO
	.align		4
.L_21:
        /*0058*/ 	.byte	0x04, 0x17
        /*005a*/ 	.short	(.L_23 - .L_22)
.L_22:
        /*005c*/ 	.word	0x00000000
        /*0060*/ 	.short	0x0002
        /*0062*/ 	.short	0x0010
        /*0064*/ 	.byte	0x00, 0xf4, 0x21, 0x00


	//----- nvinfo : EIATTR_KPARAM_INFO
	.align		4
.L_23:
        /*0068*/ 	.byte	0x04, 0x17
        /*006a*/ 	.short	(.L_25 - .L_24)
.L_24:
        /*006c*/ 	.word	0x00000000
        /*0070*/ 	.short	0x0001
        /*0072*/ 	.short	0x0008
        /*0074*/ 	.byte	0x00, 0xf4, 0x21, 0x00


	//----- nvinfo : EIATTR_KPARAM_INFO
	.align		4
.L_25:
        /*0078*/ 	.byte	0x04, 0x17
        /*007a*/ 	.short	(.L_27 - .L_26)
.L_26:
        /*007c*/ 	.word	0x00000000
        /*0080*/ 	.short	0x0000
        /*0082*/ 	.short	0x0000
        /*0084*/ 	.byte	0x00, 0xf4, 0x21, 0x00


	//----- nvinfo : EIATTR_SPARSE_MMA_MASK
	.align		4
.L_27:
        /*0088*/ 	.byte	0x03, 0x50
        /*008a*/ 	.short	0x0000


	//----- nvinfo : EIATTR_MAXREG_COUNT
	.align		4
        /*008c*/ 	.byte	0x03, 0x1b
        /*008e*/ 	.short	0x00ff


	//----- nvinfo : EIATTR_EXIT_INSTR_OFFSETS
	.align		4
        /*0090*/ 	.byte	0x04, 0x1c
        /*0092*/ 	.short	(.L_29 - .L_28)


	//   ....[0]....
.L_28:
        /*0094*/ 	.word	0x000006e0


	//----- nvinfo : EIATTR_REQNTID
	.align		4
.L_29:
        /*0098*/ 	.byte	0x04, 0x10
        /*009a*/ 	.short	(.L_31 - .L_30)
.L_30:
        /*009c*/ 	.word	0x00000100
        /*00a0*/ 	.word	0x00000001
        /*00a4*/ 	.word	0x00000001


	//----- nvinfo : EIATTR_CBANK_PARAM_SIZE
	.align		4
.L_31:
        /*00a8*/ 	.byte	0x03, 0x19
        /*00aa*/ 	.short	0x003c


	//----- nvinfo : EIATTR_PARAM_CBANK
	.align		4
        /*00ac*/ 	.byte	0x04, 0x0a
        /*00ae*/ 	.short	(.L_33 - .L_32)
	.align		4
.L_32:
        /*00b0*/ 	.word	index@(.nv.constant0.triton_poi_fused__native_batch_norm_legit_no_training_convolution_elu_0)
        /*00b4*/ 	.short	0x0210
        /*00b6*/ 	.short	0x003c


	//----- nvinfo : EIATTR_SW_WAR
	.align		4
.L_33:
        /*00b8*/ 	.byte	0x04, 0x36
        /*00ba*/ 	.short	(.L_35 - .L_34)
.L_34:
        /*00bc*/ 	.word	0x00000008
.L_35:


//--------------------- .nv.callgraph             --------------------------
	.section	.nv.callgraph,"",@"SHT_CUDA_CALLGRAPH"
	.align	4
	.sectionentsize	8
	.align		4
        /*0000*/ 	.word	0x00000000
	.align		4
        /*0004*/ 	.word	0xffffffff
	.align		4
        /*0008*/ 	.word	0x00000000
	.align		4
        /*000c*/ 	.word	0xfffffffe
	.align		4
        /*0010*/ 	.word	0x00000000
	.align		4
        /*0014*/ 	.word	0xfffffffd
	.align		4
        /*0018*/ 	.word	0x00000000
	.align		4
        /*001c*/ 	.word	0xfffffffc


//--------------------- .nv.constant4             --------------------------
	.section	.nv.constant4,"a",@progbits
	.align	8
	.align		8
.nv.constant4:
        /*0000*/ 	.dword	_$_str
	.align		8
        /*0008*/ 	.dword	_$_str_$_2


//--------------------- .text.triton_poi_fused__native_batch_norm_legit_no_training_convolution_elu_0 --------------------------
	.section	.text.triton_poi_fused__native_batch_norm_legit_no_training_convolution_elu_0,"ax",@progbits
	.align	128
        .global         triton_poi_fused__native_batch_norm_legit_no_training_convolution_elu_0
        .type           triton_poi_fused__native_batch_norm_legit_no_training_convolution_elu_0,@function
        .size           triton_poi_fused__native_batch_norm_legit_no_training_convolution_elu_0,(.L_x_1 - triton_poi_fused__native_batch_norm_legit_no_training_convolution_elu_0)
        .other          triton_poi_fused__native_batch_norm_legit_no_training_convolution_elu_0,@"STO_CUDA_ENTRY STV_DEFAULT"
triton_poi_fused__native_batch_norm_legit_no_training_convolution_elu_0:
.text.triton_poi_fused__native_batch_norm_legit_no_training_convolution_elu_0:
[----:B------:R-:W-:Y:S01]  /*0000*/  LDC R1, c[0x0][0x28] ;  /* 0x00000a00ff017b82 */ /* 0x000fe20000000800 */
[----:B------:R-:W1:Y:S07]  /*0010*/  S2R R0, SR_TID.X ;  /* 0x0000000000007919 */ /* 0x000e6e0000002100 */
[----:B------:R-:W2:Y:S01]  /*0020*/  LDC.64 R12, c[0x0][0x230] ;  /* 0x00008c00ff0c7b82 */ /* 0x000ea20000000a00 */
[----:B------:R-:W-:Y:S01]  /*0030*/  ULDC.64 UR4, c[0x0][0x208] ;  /* 0x0000820000047ab9 */ /* 0x000fe20000000a00 */
[----:B------:R-:W3:Y:S06]  /*0040*/  S2R R5, SR_CTAID.X ;  /* 0x0000000000057919 */ /* 0x000eec0000002500 */
[----:B------:R-:W4:Y:S08]  /*0050*/  LDC.64 R8, c[0x0][0x220] ;  /* 0x00008800ff087b82 */ /* 0x000f300000000a00 */
[----:B------:R-:W5:Y:S08]  /*0060*/  LDC.64 R10, c[0x0][0x228] ;  /* 0x00008a00ff0a7b82 */ /* 0x000f700000000a00 */
[----:B------:R-:W5:Y:S01]  /*0070*/  LDC.64 R14, c[0x0][0x238] ;  /* 0x00008e00ff0e7b82 */ /* 0x000f620000000a00 */
[----:B-1----:R-:W-:-:S02]  /*0080*/  SHF.L.U32 R0, R0, 0x1, RZ ;  /* 0x0000000100007819 */ /* 0x002fc400000006ff */
[----:B---3--:R-:W-:Y:S02]  /*0090*/  SHF.R.S32.HI R3, RZ, 0x16, R5 ;  /* 0x00000016ff037819 */ /* 0x008fe40000011405 */
[----:B------:R-:W-:Y:S02]  /*00a0*/  LOP3.LUT R0, R0, 0x1fe, RZ, 0xc0, !PT ;  /* 0x000001fe00007812 */ /* 0x000fe400078ec0ff */
[----:B------:R-:W-:Y:S02]  /*00b0*/  SGXT R3, R3, 0x1 ;  /* 0x000000010303781a */ /* 0x000fe40000000200 */
[----:B------:R-:W-:Y:S02]  /*00c0*/  LEA R0, R5, R0, 0x9 ;  /* 0x0000000005007211 */ /* 0x000fe400078e48ff */
[----:B------:R-:W1:Y:S02]  /*00d0*/  LDC.64 R4, c[0x0][0x240] ;  /* 0x00009000ff047b82 */ /* 0x000e640000000a00 */
[----:B------:R-:W-:-:S04]  /*00e0*/  LEA.HI R3, R3, R0, RZ, 0xc ;  /* 0x0000000003037211 */ /* 0x000fc800078f60ff */
[----:B------:R-:W-:-:S04]  /*00f0*/  SHF.R.S32.HI R3, RZ, 0xc, R3 ;  /* 0x0000000cff037819 */ /* 0x000fc80000011403 */
[----:B------:R-:W-:-:S04]  /*0100*/  LEA.HI R2, R3, R3, RZ, 0xa ;  /* 0x0000000303027211 */ /* 0x000fc800078f50ff */
[----:B------:R-:W-:-:S04]  /*0110*/  LOP3.LUT R2, R2, 0xfffffc00, RZ, 0xc0, !PT ;  /* 0xfffffc0002027812 */ /* 0x000fc800078ec0ff */
[----:B------:R-:W-:Y:S02]  /*0120*/  IADD3 R17, R3, -R2, RZ ;  /* 0x8000000203117210 */ /* 0x000fe40007ffe0ff */
[----:B------:R-:W3:Y:S03]  /*0130*/  LDC.64 R2, c[0x0][0x210] ;  /* 0x00008400ff027b82 */ /* 0x000ee60000000a00 */
[----:B--2---:R-:W-:-:S05]  /*0140*/  IMAD.WIDE R12, R17, 0x4, R12 ;  /* 0x00000004110c7825 */ /* 0x004fca00078e020c */
[----:B------:R2:W2:Y:S01]  /*0150*/  LDG.E.EL R16, desc[UR4][R12.64] ;  /* 0x000000040c107981 */ /* 0x0004a2000c2e1900 */
[----:B----4-:R-:W-:-:S04]  /*0160*/  IMAD.WIDE R8, R17, 0x4, R8 ;  /* 0x0000000411087825 */ /* 0x010fc800078e0208 */
[C---:B-----5:R-:W-:Y:S02]  /*0170*/  IMAD.WIDE R10, R17.reuse, 0x4, R10 ;  /* 0x00000004110a7825 */ /* 0x060fe400078e020a */
[----:B------:R4:W5:Y:S02]  /*0180*/  LDG.E.EL R8, desc[UR4][R8.64] ;  /* 0x0000000408087981 */ /* 0x000964000c2e1900 */
[C---:B-1----:R-:W-:Y:S02]  /*0190*/  IMAD.WIDE R4, R17.reuse, 0x4, R4 ;  /* 0x0000000411047825 */ /* 0x042fe400078e0204 */
[----:B------:R-:W5:Y:S02]  /*01a0*/  LDG.E.EL R10, desc[UR4][R10.64] ;  /* 0x000000040a0a7981 */ /* 0x000f64000c2e1900 */
[----:B---3--:R-:W-:Y:S02]  /*01b0*/  IMAD.WIDE R2, R0, 0x4, R2 ;  /* 0x0000000400027825 */ /* 0x008fe400078e0202 */
[----:B------:R-:W3:Y:S04]  /*01c0*/  LDG.E.EL R5, desc[UR4][R4.64] ;  /* 0x0000000404057981 */ /* 0x000ee8000c2e1900 */
[----:B------:R-:W5:Y:S01]  /*01d0*/  LDG.E.64 R6, desc[UR4][R2.64] ;  /* 0x0000000402067981 */ /* 0x000f62000c1e1b00 */
[----:B0-2---:R-:W-:-:S06]  /*01e0*/  IMAD.WIDE R12, R17, 0x4, R14 ;  /* 0x00000004110c7825 */ /* 0x005fcc00078e020e */
[----:B------:R0:W3:Y:S01]  /*01f0*/  LDG.E.EL R12, desc[UR4][R12.64] ;  /* 0x000000040c0c7981 */ /* 0x0000e2000c2e1900 */
[----:B----4-:R-:W-:Y:S01]  /*0200*/  HFMA2.MMA R9, -RZ, RZ, 1.625, 0 ;  /* 0x3e800000ff097435 */ /* 0x010fe200000001ff */
[----:B0-----:R-:W-:Y:S01]  /*0210*/  MOV R13, 0x3ab5ebe6 ;  /* 0x3ab5ebe6000d7802 */ /* 0x001fe20000000f00 */
[----:B------:R-:W-:-:S04]  /*0220*/  FADD R16, R16, 9.9999997473787516356e-05 ;  /* 0x38d1b71710107421 */ /* 0x000fc80000000000 */
[----:B------:R-:W0:Y:S02]  /*0230*/  MUFU.SQRT R14, R16 ;  /* 0x00000010000e7308 */ /* 0x000e240000002000 */
[C---:B0-----:R-:W-:Y:S02]  /*0240*/  FSETP.GT.AND P0, PT, R14.reuse, 8.50705917302346158658e+37, PT ;  /* 0x7e8000000e00780b */ /* 0x041fe40003f04000 */
[----:B------:R-:W-:-:S11]  /*0250*/  FSETP.GEU.AND P1, PT, R14, 1.175494350822287508e-38, PT ;  /* 0x008000000e00780b */ /* 0x000fd60003f2e000 */
[----:B------:R-:W-:-:S04]  /*0260*/  @P0 FMUL R14, R14, 0.25 ;  /* 0x3e8000000e0e0820 */ /* 0x000fc80000400000 */
[----:B------:R-:W-:-:S06]  /*0270*/  @!P1 FMUL R14, R14, 16777216 ;  /* 0x4b8000000e0e9820 */ /* 0x000fcc0000400000 */
[----:B------:R-:W0:Y:S01]  /*0280*/  MUFU.RCP R14, R14 ;  /* 0x0000000e000e7308 */ /* 0x000e220000001000 */
[----:B------:R-:W-:Y:S01]  /*0290*/  FSEL R9, R9, 1, P0 ;  /* 0x3f80000009097808 */ /* 0x000fe20000000000 */
[--C-:B-----5:R-:W-:Y:S01]  /*02a0*/  FADD R6, R6, R8.reuse ;  /* 0x0000000806067221 */ /* 0x120fe20000000000 */
[----:B------:R-:W-:-:S03]  /*02b0*/  FADD R7, R7, R8 ;  /* 0x0000000807077221 */ /* 0x000fc60000000000 */
[----:B------:R-:W-:Y:S01]  /*02c0*/  @!P1 FMUL R9, R9, 16777216 ;  /* 0x4b80000009099820 */ /* 0x000fe20000400000 */
[C---:B------:R-:W-:Y:S01]  /*02d0*/  FADD R4, -R10.reuse, R6 ;  /* 0x000000060a047221 */ /* 0x040fe20000000100 */
[----:B------:R-:W-:Y:S02]  /*02e0*/  FADD R10, -R10, R7 ;  /* 0x000000070a0a7221 */ /* 0x000fe40000000100 */
[----:B0-----:R-:W-:-:S04]  /*02f0*/  FMUL R9, R14, R9 ;  /* 0x000000090e097220 */ /* 0x001fc80000400000 */
[-C--:B------:R-:W-:Y:S01]  /*0300*/  FMUL R4, R4, R9.reuse ;  /* 0x0000000904047220 */ /* 0x080fe20000400000 */
[----:B------:R-:W-:-:S03]  /*0310*/  FMUL R10, R10, R9 ;  /* 0x000000090a0a7220 */ /* 0x000fc60000400000 */
[C-C-:B---3--:R-:W-:Y:S01]  /*0320*/  FFMA R4, R12.reuse, R4, R5.reuse ;  /* 0x000000040c047223 */ /* 0x148fe20000000005 */
[----:B------:R-:W-:-:S03]  /*0330*/  FFMA R5, R12, R10, R5 ;  /* 0x0000000a0c057223 */ /* 0x000fc60000000005 */
[----:B------:R-:W-:Y:S01]  /*0340*/  FMUL R8, R4, 1.4426950216293334961 ;  /* 0x3fb8aa3b04087820 */ /* 0x000fe20000400000 */
[----:B------:R-:W-:-:S05]  /*0350*/  FMUL R10, R5, 1.4426950216293334961 ;  /* 0x3fb8aa3b050a7820 */ /* 0x000fca0000400000 */
[----:B------:R-:W0:Y:S01]  /*0360*/  FRND R8, R8 ;  /* 0x0000000800087307 */ /* 0x000e220000201000 */
[----:B------:R-:W-:Y:S01]  /*0370*/  FADD.FTZ R9, |R4|, -RZ ;  /* 0x800000ff04097221 */ /* 0x000fe20000010200 */
[----:B------:R-:W-:-:S06]  /*0380*/  FADD.FTZ R11, |R5|, -RZ ;  /* 0x800000ff050b7221 */ /* 0x000fcc0000010200 */
[----:B------:R-:W1:Y:S01]  /*0390*/  FRND R10, R10 ;  /* 0x0000000a000a7307 */ /* 0x000e620000201000 */
[----:B------:R-:W-:Y:S02]  /*03a0*/  FSETP.GEU.AND P0, PT, R9, 0.40999999642372131348, PT ;  /* 0x3ed1eb850900780b */ /* 0x000fe40003f0e000 */
[----:B------:R-:W-:Y:S02]  /*03b0*/  FSETP.GEU.AND P1, PT, R11, 0.40999999642372131348, PT ;  /* 0x3ed1eb850b00780b */ /* 0x000fe40003f2e000 */
[----:B0-----:R-:W-:-:S04]  /*03c0*/  FSEL R9, R8, RZ, P0 ;  /* 0x000000ff08097208 */ /* 0x001fc80000000000 */
[C---:B------:R-:W-:Y:S01]  /*03d0*/  FSETP.NEU.AND P4, PT, R9.reuse, 128, PT ;  /* 0x430000000900780b */ /* 0x040fe20003f8d000 */
[C---:B------:R-:W-:Y:S01]  /*03e0*/  FFMA.FTZ R12, -R9.reuse, 0.693145751953125, R4 ;  /* 0x3f317200090c7823 */ /* 0x040fe20000010104 */
[----:B-1----:R-:W-:Y:S02]  /*03f0*/  FSEL R14, R10, RZ, P1 ;  /* 0x000000ff0a0e7208 */ /* 0x002fe40000800000 */
[C---:B------:R-:W-:Y:S01]  /*0400*/  FSEL R10, R9.reuse, 127, P4 ;  /* 0x42fe0000090a7808 */ /* 0x040fe20002000000 */
[----:B------:R-:W-:Y:S02]  /*0410*/  FFMA.FTZ R9, -R9, 1.428606765330187045e-06, R12 ;  /* 0x35bfbe8e09097823 */ /* 0x000fe4000001010c */
[C---:B------:R-:W-:Y:S01]  /*0420*/  FFMA.FTZ R11, -R14.reuse, 0.693145751953125, R5 ;  /* 0x3f3172000e0b7823 */ /* 0x040fe20000010105 */
[C---:B------:R-:W-:Y:S01]  /*0430*/  FSETP.NEU.AND P2, PT, R14.reuse, 128, PT ;  /* 0x430000000e00780b */ /* 0x040fe20003f4d000 */
[C---:B------:R-:W-:Y:S02]  /*0440*/  FFMA.FTZ R8, R9.reuse, R13, 0.0083824126049876213074 ;  /* 0x3c09566309087423 */ /* 0x040fe4000001000d */
[C---:B------:R-:W-:Y:S01]  /*0450*/  FFMA.FTZ R16, -R14.reuse, 1.428606765330187045e-06, R11 ;  /* 0x35bfbe8e0e107823 */ /* 0x040fe2000001010b */
[----:B------:R-:W-:Y:S01]  /*0460*/  FSEL R11, R14, 127, P2 ;  /* 0x42fe00000e0b7808 */ /* 0x000fe20001000000 */
[----:B------:R-:W-:-:S02]  /*0470*/  FFMA.FTZ R8, R9, R8, 0.041667830199003219604 ;  /* 0x3d2aabe309087423 */ /* 0x000fc40000010008 */
[C---:B------:R-:W-:Y:S01]  /*0480*/  FFMA.FTZ R13, R16.reuse, R13, 0.0083824126049876213074 ;  /* 0x3c095663100d7423 */ /* 0x040fe2000001000d */
[----:B------:R-:W0:Y:S01]  /*0490*/  MUFU.EX2 R12, R10 ;  /* 0x0000000a000c7308 */ /* 0x000e220000000800 */
[----:B------:R-:W-:Y:S02]  /*04a0*/  FFMA.FTZ R8, R9, R8, 0.16666397452354431152 ;  /* 0x3e2aa9f609087423 */ /* 0x000fe40000010008 */
[----:B------:R-:W-:-:S05]  /*04b0*/  FFMA.FTZ R15, R16, R13, 0.041667830199003219604 ;  /* 0x3d2aabe3100f7423 */ /* 0x000fca000001000d */
[----:B------:R-:W1:Y:S01]  /*04c0*/  MUFU.EX2 R13, R11 ;  /* 0x0000000b000d7308 */ /* 0x000e620000000800 */
[----:B------:R-:W-:Y:S01]  /*04d0*/  FFMA.FTZ R15, R16, R15, 0.16666397452354431152 ;  /* 0x3e2aa9f6100f7423 */ /* 0x000fe2000001000f */
[----:B------:R-:W-:-:S03]  /*04e0*/  FFMA.FTZ R8, R9, R8, 0.49999994039535522461 ;  /* 0x3efffffe09087423 */ /* 0x000fc60000010008 */
[----:B------:R-:W-:Y:S01]  /*04f0*/  FFMA.FTZ R15, R16, R15, 0.49999994039535522461 ;  /* 0x3efffffe100f7423 */ /* 0x000fe2000001000f */
[----:B------:R-:W-:-:S03]  /*0500*/  FMUL R8, R9, R8 ;  /* 0x0000000809087220 */ /* 0x000fc60000400000 */
[C---:B------:R-:W-:Y:S01]  /*0510*/  FMUL R17, R16.reuse, R15 ;  /* 0x0000000f10117220 */ /* 0x040fe20000400000 */
[----:B------:R-:W-:Y:S02]  /*0520*/  FFMA.FTZ R15, R9, R8, R9 ;  /* 0x00000008090f7223 */ /* 0x000fe40000010009 */
[----:B------:R-:W2:Y:S01]  /*0530*/  LDC.64 R8, c[0x0][0x218] ;  /* 0x00008600ff087b82 */ /* 0x000ea20000000a00 */
[----:B------:R-:W-:Y:S01]  /*0540*/  FFMA.FTZ R16, R16, R17, R16 ;  /* 0x0000001110107223 */ /* 0x000fe20000010010 */
[----:B0-----:R-:W-:Y:S01]  /*0550*/  FADD R17, R12, -1 ;  /* 0xbf8000000c117421 */ /* 0x001fe20000000000 */
[C---:B-1----:R-:W-:Y:S01]  /*0560*/  FADD R14, R13.reuse, -1 ;  /* 0xbf8000000d0e7421 */ /* 0x042fe20000000000 */
[----:B------:R-:W-:Y:S02]  /*0570*/  FSETP.NEU.AND P1, PT, R4, RZ, PT ;  /* 0x000000ff0400720b */ /* 0x000fe40003f2d000 */
[----:B------:R-:W-:Y:S01]  /*0580*/  FFMA.FTZ R12, R12, R15, R17 ;  /* 0x0000000f0c0c7223 */ /* 0x000fe20000010011 */
[----:B------:R-:W-:Y:S01]  /*0590*/  FFMA.FTZ R13, R13, R16, R14 ;  /* 0x000000100d0d7223 */ /* 0x000fe2000001000e */
[----:B------:R-:W-:-:S02]  /*05a0*/  FSETP.NEU.AND P0, PT, R5, RZ, PT ;  /* 0x000000ff0500720b */ /* 0x000fc40003f0d000 */
[----:B------:R-:W-:Y:S01]  /*05b0*/  FSETP.GT.AND P3, PT, R11, 128, PT ;  /* 0x430000000b00780b */ /* 0x000fe20003f64000 */
[----:B------:R-:W-:Y:S01]  /*05c0*/  @!P2 FADD R13, R13, R13 ;  /* 0x0000000d0d0da221 */ /* 0x000fe20000000000 */
[----:B------:R-:W-:Y:S01]  /*05d0*/  @!P4 FADD R12, R12, R12 ;  /* 0x0000000c0c0cc221 */ /* 0x000fe20000000000 */
[C---:B------:R-:W-:Y:S02]  /*05e0*/  FSETP.GT.AND P4, PT, R10.reuse, 128, PT ;  /* 0x430000000a00780b */ /* 0x040fe40003f84000 */
[----:B------:R-:W-:Y:S02]  /*05f0*/  FSETP.GEU.AND P2, PT, R11, -25, PT ;  /* 0xc1c800000b00780b */ /* 0x000fe40003f4e000 */
[----:B------:R-:W-:Y:S02]  /*0600*/  FSEL R13, R13, +INF , !P3 ;  /* 0x7f8000000d0d7808 */ /* 0x000fe40005800000 */
[----:B------:R-:W-:Y:S02]  /*0610*/  FSETP.GEU.AND P3, PT, R10, -25, PT ;  /* 0xc1c800000a00780b */ /* 0x000fe40003f6e000 */
[----:B------:R-:W-:Y:S01]  /*0620*/  FSEL R12, R12, +INF , !P4 ;  /* 0x7f8000000c0c7808 */ /* 0x000fe20006000000 */
[----:B------:R-:W-:Y:S01]  /*0630*/  FADD R11, R4, R4 ;  /* 0x00000004040b7221 */ /* 0x000fe20000000000 */
[----:B------:R-:W-:Y:S01]  /*0640*/  FSEL R10, R13, -1, P2 ;  /* 0xbf8000000d0a7808 */ /* 0x000fe20001000000 */
[----:B------:R-:W-:Y:S01]  /*0650*/  @!P0 FADD R10, R5, R5 ;  /* 0x00000005050a8221 */ /* 0x000fe20000000000 */
[----:B------:R-:W-:-:S02]  /*0660*/  @P1 FSEL R11, R12, -1, P3 ;  /* 0xbf8000000c0b1808 */ /* 0x000fc40001800000 */
[----:B------:R-:W-:Y:S02]  /*0670*/  FSETP.GT.AND P1, PT, R4, RZ, PT ;  /* 0x000000ff0400720b */ /* 0x000fe40003f24000 */
[C---:B------:R-:W-:Y:S01]  /*0680*/  FSETP.GT.AND P0, PT, R5.reuse, RZ, PT ;  /* 0x000000ff0500720b */ /* 0x040fe20003f04000 */
[----:B--2---:R-:W-:Y:S01]  /*0690*/  IMAD.WIDE R8, R0, 0x4, R8 ;  /* 0x0000000400087825 */ /* 0x004fe200078e0208 */
[----:B------:R-:W-:Y:S02]  /*06a0*/  FSEL R4, R4, R11, P1 ;  /* 0x0000000b04047208 */ /* 0x000fe40000800000 */
[----:B------:R-:W-:Y:S01]  /*06b0*/  FSEL R5, R5, R10, P0 ;  /* 0x0000000a05057208 */ /* 0x000fe20000000000 */
[----:B------:R-:W-:Y:S04]  /*06c0*/  STG.E.64 desc[UR4][R2.64], R6 ;  /* 0x0000000602007986 */ /* 0x000fe8000c101b04 */
[----:B------:R-:W-:Y:S01]  /*06d0*/  STG.E.64 desc[UR4][R8.64], R4 ;  /* 0x0000000408007986 */ /* 0x000fe2000c101b04 */
[----:B------:R-:W-:Y:S05]  /*06e0*/  EXIT ;  /* 0x000000000000794d */ /* 0x000fea0003800000 */
.L_x_0:
[----:B------:R-:W-:-:S00]  /*06f0*/  BRA `(.L_x_0) ;  /* 0xfffffffc00fc7947 */ /* 0x000fc0000383ffff */
[----:B------:R-:W-:-:S00]  /*0700*/  NOP ;  /* 0x0000000000007918 */ /* 0x000fc00000000000 */
[----:B------:R-:W-:-:S00]  /*0710*/  NOP ;  /* 0x0000000000007918 */ /* 0x000fc00000000000 */
[----:B------:R-:W-:-:S00]  /*0720*/  NOP ;  /* 0x0000000000007918 */ /* 0x000fc00000000000 */
[----:B------:R-:W-:-:S00]  /*0730*/  NOP ;  /* 0x0000000000007918 */ /* 0x000fc00000000000 */
[----:B------:R-:W-:-:S00]  /*0740*/  NOP ;  /* 0x0000000000007918 */ /* 0x000fc00000000000 */
[----:B------:R-:W-:-:S00]  /*0750*/  NOP ;  /* 0x0000000000007918 */ /* 0x000fc00000000000 */
[----:B------:R-:W-:-:S00]  /*0760*/  NOP ;  /* 0x0000000000007918 */ /* 0x000fc00000000000 */
[----:B------:R-:W-:-:S00]  /*0770*/  NOP ;  /* 0x0000000000007918 */ /* 0x000fc00000000000 */
.L_x_1:


//--------------------- .nv.global.init           --------------------------
	.section	.nv.global.init,"aw",@progbits
.nv.global.init:
	.type		_$_str,@object
	.size		_$_str,(_$_str_$_2 - _$_str)
_$_str:
        /*0000*/ 	.byte	0x5f, 0x5f, 0x43, 0x55, 0x44, 0x41, 0x5f, 0x46, 0x54, 0x5a, 0x00
	.type		_$_str_$_2,@object
	.size		_$_str_$_2,(.L_1 - _$_str_$_2)
_$_str_$_2:
        /*000b*/ 	.byte	0x5f, 0x5f, 0x43, 0x55, 0x44, 0x41, 0x5f, 0x50, 0x52, 0x45, 0x43, 0x5f, 0x53, 0x51, 0x52, 0x54
        /*001b*/ 	.byte	0x00
.L_1:


//--------------------- .nv.constant0.triton_poi_fused__native_batch_norm_legit_no_training_convolution_elu_0 --------------------------
	.section	.nv.constant0.triton_poi_fused__native_batch_norm_legit_no_training_convolution_elu_0,"a",@progbits
	.sectionflags	@""
	.align	4
.nv.constant0.triton_poi_fused__native_batch_norm_legit_no_training_convolution_elu_0:
	.zero		588
